//
// Generated by NVIDIA NVVM Compiler
//
// Compiler Build ID: CL-36424714
// Cuda compilation tools, release 13.0, V13.0.88
// Based on NVVM 20.0.0
//

.version 9.0
.target sm_100
.address_size 64

	// .globl	_Z4convPPfS0_iiiiS0_

.visible .entry _Z4convPPfS0_iiiiS0_(
	.param .u64 .ptr .align 1 _Z4convPPfS0_iiiiS0__param_0,
	.param .u64 .ptr .align 1 _Z4convPPfS0_iiiiS0__param_1,
	.param .u32 _Z4convPPfS0_iiiiS0__param_2,
	.param .u32 _Z4convPPfS0_iiiiS0__param_3,
	.param .u32 _Z4convPPfS0_iiiiS0__param_4,
	.param .u32 _Z4convPPfS0_iiiiS0__param_5,
	.param .u64 .ptr .align 1 _Z4convPPfS0_iiiiS0__param_6
)
{
	.reg .pred 	%p<76>;
	.reg .b32 	%r<51>;
	.reg .b32 	%f<99>;
	.reg .b64 	%rd<135>;

	ld.param.u64 	%rd6, [_Z4convPPfS0_iiiiS0__param_0];
	ld.param.u32 	%r37, [_Z4convPPfS0_iiiiS0__param_3];
	ld.param.u32 	%r38, [_Z4convPPfS0_iiiiS0__param_4];
	ld.param.u32 	%r39, [_Z4convPPfS0_iiiiS0__param_5];
	mov.u32 	%r1, %tid.y;
	mov.u32 	%r2, %tid.x;
	setp.lt.s32 	%p2, %r38, 1;
	mov.f32 	%f77, 0f00000000;
	@%p2 bra 	$L__BB0_43;
	sub.s32 	%r3, %r1, %r39;
	sub.s32 	%r4, %r2, %r39;
	and.b32  	%r5, %r38, 7;
	and.b32  	%r6, %r38, 3;
	and.b32  	%r7, %r38, 2147483640;
	and.b32  	%r8, %r38, 1;
	neg.s32 	%r9, %r7;
	add.s32 	%r10, %r4, 3;
	cvta.to.global.u64 	%rd1, %rd6;
	mov.f32 	%f77, 0f00000000;
	mov.b32 	%r45, 0;
$L__BB0_2:
	ld.param.u32 	%r44, [_Z4convPPfS0_iiiiS0__param_2];
	ld.param.u64 	%rd132, [_Z4convPPfS0_iiiiS0__param_1];
	setp.lt.u32 	%p3, %r38, 8;
	add.s32 	%r42, %r45, %r3;
	setp.lt.s32 	%p4, %r42, 0;
	setp.ge.s32 	%p5, %r42, %r44;
	or.pred  	%p1, %p4, %p5;
	mul.wide.u32 	%rd9, %r42, 8;
	add.s64 	%rd2, %rd1, %rd9;
	cvta.to.global.u64 	%rd10, %rd132;
	mul.wide.u32 	%rd11, %r45, 8;
	add.s64 	%rd3, %rd10, %rd11;
	mov.b32 	%r49, 0;
	@%p3 bra 	$L__BB0_21;
	mov.b64 	%rd134, 0;
	mov.u32 	%r46, %r10;
	mov.u32 	%r47, %r9;
$L__BB0_4:
	.pragma "nounroll";
	add.s32 	%r14, %r46, -3;
	setp.lt.s32 	%p6, %r14, 0;
	setp.ge.s32 	%p7, %r14, %r37;
	or.pred  	%p8, %p6, %p7;
	or.pred  	%p9, %p1, %p8;
	@%p9 bra 	$L__BB0_6;
	ld.global.u64 	%rd13, [%rd2];
	cvta.to.global.u64 	%rd14, %rd13;
	mul.wide.u32 	%rd15, %r14, 4;
	add.s64 	%rd16, %rd14, %rd15;
	ld.global.f32 	%f43, [%rd16];
	ld.global.u64 	%rd17, [%rd3];
	cvta.to.global.u64 	%rd18, %rd17;
	add.s64 	%rd19, %rd18, %rd134;
	ld.global.f32 	%f44, [%rd19];
	fma.rn.f32 	%f77, %f43, %f44, %f77;
$L__BB0_6:
	add.s32 	%r15, %r46, -2;
	setp.lt.s32 	%p10, %r15, 0;
	setp.ge.s32 	%p11, %r15, %r37;
	or.pred  	%p12, %p10, %p11;
	or.pred  	%p13, %p1, %p12;
	@%p13 bra 	$L__BB0_8;
	ld.global.u64 	%rd20, [%rd2];
	cvta.to.global.u64 	%rd21, %rd20;
	mul.wide.u32 	%rd22, %r15, 4;
	add.s64 	%rd23, %rd21, %rd22;
	ld.global.f32 	%f45, [%rd23];
	ld.global.u64 	%rd24, [%rd3];
	cvta.to.global.u64 	%rd25, %rd24;
	add.s64 	%rd26, %rd25, %rd134;
	ld.global.f32 	%f46, [%rd26+4];
	fma.rn.f32 	%f77, %f45, %f46, %f77;
$L__BB0_8:
	add.s32 	%r16, %r46, -1;
	setp.lt.s32 	%p14, %r16, 0;
	setp.ge.s32 	%p15, %r16, %r37;
	or.pred  	%p16, %p14, %p15;
	or.pred  	%p17, %p1, %p16;
	@%p17 bra 	$L__BB0_10;
	ld.global.u64 	%rd27, [%rd2];
	cvta.to.global.u64 	%rd28, %rd27;
	mul.wide.u32 	%rd29, %r16, 4;
	add.s64 	%rd30, %rd28, %rd29;
	ld.global.f32 	%f47, [%rd30];
	ld.global.u64 	%rd31, [%rd3];
	cvta.to.global.u64 	%rd32, %rd31;
	add.s64 	%rd33, %rd32, %rd134;
	ld.global.f32 	%f48, [%rd33+8];
	fma.rn.f32 	%f77, %f47, %f48, %f77;
$L__BB0_10:
	add.s32 	%r17, %r46, 4;
	setp.lt.s32 	%p18, %r46, 0;
	setp.ge.s32 	%p19, %r46, %r37;
	or.pred  	%p20, %p18, %p19;
	or.pred  	%p21, %p1, %p20;
	@%p21 bra 	$L__BB0_12;
	ld.global.u64 	%rd34, [%rd2];
	cvta.to.global.u64 	%rd35, %rd34;
	mul.wide.u32 	%rd36, %r46, 4;
	add.s64 	%rd37, %rd35, %rd36;
	ld.global.f32 	%f49, [%rd37];
	ld.global.u64 	%rd38, [%rd3];
	cvta.to.global.u64 	%rd39, %rd38;
	add.s64 	%rd40, %rd39, %rd134;
	ld.global.f32 	%f50, [%rd40+12];
	fma.rn.f32 	%f77, %f49, %f50, %f77;
$L__BB0_12:
	add.s32 	%r18, %r46, 1;
	setp.lt.s32 	%p22, %r18, 0;
	setp.ge.s32 	%p23, %r18, %r37;
	or.pred  	%p24, %p22, %p23;
	or.pred  	%p25, %p1, %p24;
	@%p25 bra 	$L__BB0_14;
	ld.global.u64 	%rd41, [%rd2];
	cvta.to.global.u64 	%rd42, %rd41;
	mul.wide.u32 	%rd43, %r18, 4;
	add.s64 	%rd44, %rd42, %rd43;
	ld.global.f32 	%f51, [%rd44];
	ld.global.u64 	%rd45, [%rd3];
	cvta.to.global.u64 	%rd46, %rd45;
	add.s64 	%rd47, %rd46, %rd134;
	ld.global.f32 	%f52, [%rd47+16];
	fma.rn.f32 	%f77, %f51, %f52, %f77;
$L__BB0_14:
	add.s32 	%r19, %r46, 2;
	setp.lt.s32 	%p26, %r19, 0;
	setp.ge.s32 	%p27, %r19, %r37;
	or.pred  	%p28, %p26, %p27;
	or.pred  	%p29, %p1, %p28;
	@%p29 bra 	$L__BB0_16;
	ld.global.u64 	%rd48, [%rd2];
	cvta.to.global.u64 	%rd49, %rd48;
	mul.wide.u32 	%rd50, %r19, 4;
	add.s64 	%rd51, %rd49, %rd50;
	ld.global.f32 	%f53, [%rd51];
	ld.global.u64 	%rd52, [%rd3];
	cvta.to.global.u64 	%rd53, %rd52;
	add.s64 	%rd54, %rd53, %rd134;
	ld.global.f32 	%f54, [%rd54+20];
	fma.rn.f32 	%f77, %f53, %f54, %f77;
$L__BB0_16:
	add.s32 	%r20, %r46, 3;
	setp.lt.s32 	%p30, %r20, 0;
	setp.ge.s32 	%p31, %r20, %r37;
	or.pred  	%p32, %p30, %p31;
	or.pred  	%p33, %p1, %p32;
	@%p33 bra 	$L__BB0_18;
	ld.global.u64 	%rd55, [%rd2];
	cvta.to.global.u64 	%rd56, %rd55;
	mul.wide.u32 	%rd57, %r20, 4;
	add.s64 	%rd58, %rd56, %rd57;
	ld.global.f32 	%f55, [%rd58];
	ld.global.u64 	%rd59, [%rd3];
	cvta.to.global.u64 	%rd60, %rd59;
	add.s64 	%rd61, %rd60, %rd134;
	ld.global.f32 	%f56, [%rd61+24];
	fma.rn.f32 	%f77, %f55, %f56, %f77;
$L__BB0_18:
	setp.lt.s32 	%p34, %r17, 0;
	setp.ge.s32 	%p35, %r17, %r37;
	or.pred  	%p36, %p34, %p35;
	or.pred  	%p37, %p1, %p36;
	@%p37 bra 	$L__BB0_20;
	ld.global.u64 	%rd62, [%rd2];
	cvta.to.global.u64 	%rd63, %rd62;
	mul.wide.u32 	%rd64, %r17, 4;
	add.s64 	%rd65, %rd63, %rd64;
	ld.global.f32 	%f57, [%rd65];
	ld.global.u64 	%rd66, [%rd3];
	cvta.to.global.u64 	%rd67, %rd66;
	add.s64 	%rd68, %rd67, %rd134;
	ld.global.f32 	%f58, [%rd68+28];
	fma.rn.f32 	%f77, %f57, %f58, %f77;
$L__BB0_20:
	add.s32 	%r47, %r47, 8;
	add.s64 	%rd134, %rd134, 32;
	add.s32 	%r46, %r46, 8;
	setp.ne.s32 	%p38, %r47, 0;
	mov.u32 	%r49, %r7;
	@%p38 bra 	$L__BB0_4;
$L__BB0_21:
	setp.eq.s32 	%p39, %r5, 0;
	@%p39 bra 	$L__BB0_42;
	add.s32 	%r43, %r5, -1;
	setp.lt.u32 	%p40, %r43, 3;
	@%p40 bra 	$L__BB0_32;
	add.s32 	%r24, %r49, %r4;
	setp.lt.s32 	%p41, %r24, 0;
	setp.ge.s32 	%p42, %r24, %r37;
	or.pred  	%p43, %p41, %p42;
	or.pred  	%p45, %p1, %p43;
	@%p45 bra 	$L__BB0_25;
	ld.global.u64 	%rd69, [%rd2];
	cvta.to.global.u64 	%rd70, %rd69;
	mul.wide.u32 	%rd71, %r24, 4;
	add.s64 	%rd72, %rd70, %rd71;
	ld.global.f32 	%f60, [%rd72];
	ld.global.u64 	%rd73, [%rd3];
	cvta.to.global.u64 	%rd74, %rd73;
	mul.wide.u32 	%rd75, %r49, 4;
	add.s64 	%rd76, %rd74, %rd75;
	ld.global.f32 	%f61, [%rd76];
	fma.rn.f32 	%f77, %f60, %f61, %f77;
$L__BB0_25:
	add.s32 	%r25, %r24, 1;
	setp.lt.s32 	%p46, %r25, 0;
	setp.ge.s32 	%p47, %r25, %r37;
	or.pred  	%p48, %p46, %p47;
	or.pred  	%p49, %p1, %p48;
	@%p49 bra 	$L__BB0_27;
	ld.global.u64 	%rd77, [%rd2];
	cvta.to.global.u64 	%rd78, %rd77;
	mul.wide.u32 	%rd79, %r25, 4;
	add.s64 	%rd80, %rd78, %rd79;
	ld.global.f32 	%f62, [%rd80];
	ld.global.u64 	%rd81, [%rd3];
	cvta.to.global.u64 	%rd82, %rd81;
	mul.wide.u32 	%rd83, %r49, 4;
	add.s64 	%rd84, %rd82, %rd83;
	ld.global.f32 	%f63, [%rd84+4];
	fma.rn.f32 	%f77, %f62, %f63, %f77;
$L__BB0_27:
	add.s32 	%r26, %r24, 2;
	setp.lt.s32 	%p50, %r26, 0;
	setp.ge.s32 	%p51, %r26, %r37;
	or.pred  	%p52, %p50, %p51;
	or.pred  	%p53, %p1, %p52;
	@%p53 bra 	$L__BB0_29;
	ld.global.u64 	%rd85, [%rd2];
	cvta.to.global.u64 	%rd86, %rd85;
	mul.wide.u32 	%rd87, %r26, 4;
	add.s64 	%rd88, %rd86, %rd87;
	ld.global.f32 	%f64, [%rd88];
	ld.global.u64 	%rd89, [%rd3];
	cvta.to.global.u64 	%rd90, %rd89;
	mul.wide.u32 	%rd91, %r49, 4;
	add.s64 	%rd92, %rd90, %rd91;
	ld.global.f32 	%f65, [%rd92+8];
	fma.rn.f32 	%f77, %f64, %f65, %f77;
$L__BB0_29:
	add.s32 	%r27, %r24, 3;
	setp.lt.s32 	%p54, %r27, 0;
	setp.ge.s32 	%p55, %r27, %r37;
	or.pred  	%p56, %p54, %p55;
	or.pred  	%p57, %p1, %p56;
	@%p57 bra 	$L__BB0_31;
	ld.global.u64 	%rd93, [%rd2];
	cvta.to.global.u64 	%rd94, %rd93;
	mul.wide.u32 	%rd95, %r27, 4;
	add.s64 	%rd96, %rd94, %rd95;
	ld.global.f32 	%f66, [%rd96];
	ld.global.u64 	%rd97, [%rd3];
	cvta.to.global.u64 	%rd98, %rd97;
	mul.wide.u32 	%rd99, %r49, 4;
	add.s64 	%rd100, %rd98, %rd99;
	ld.global.f32 	%f67, [%rd100+12];
	fma.rn.f32 	%f77, %f66, %f67, %f77;
$L__BB0_31:
	add.s32 	%r49, %r49, 4;
$L__BB0_32:
	setp.eq.s32 	%p58, %r6, 0;
	@%p58 bra 	$L__BB0_42;
	setp.eq.s32 	%p59, %r6, 1;
	@%p59 bra 	$L__BB0_39;
	add.s32 	%r30, %r49, %r4;
	setp.lt.s32 	%p60, %r30, 0;
	setp.ge.s32 	%p61, %r30, %r37;
	or.pred  	%p62, %p60, %p61;
	or.pred  	%p64, %p1, %p62;
	@%p64 bra 	$L__BB0_36;
	ld.global.u64 	%rd101, [%rd2];
	cvta.to.global.u64 	%rd102, %rd101;
	mul.wide.u32 	%rd103, %r30, 4;
	add.s64 	%rd104, %rd102, %rd103;
	ld.global.f32 	%f69, [%rd104];
	ld.global.u64 	%rd105, [%rd3];
	cvta.to.global.u64 	%rd106, %rd105;
	mul.wide.u32 	%rd107, %r49, 4;
	add.s64 	%rd108, %rd106, %rd107;
	ld.global.f32 	%f70, [%rd108];
	fma.rn.f32 	%f77, %f69, %f70, %f77;
$L__BB0_36:
	add.s32 	%r31, %r30, 1;
	setp.lt.s32 	%p65, %r31, 0;
	setp.ge.s32 	%p66, %r31, %r37;
	or.pred  	%p67, %p65, %p66;
	or.pred  	%p68, %p1, %p67;
	@%p68 bra 	$L__BB0_38;
	ld.global.u64 	%rd109, [%rd2];
	cvta.to.global.u64 	%rd110, %rd109;
	mul.wide.u32 	%rd111, %r31, 4;
	add.s64 	%rd112, %rd110, %rd111;
	ld.global.f32 	%f71, [%rd112];
	ld.global.u64 	%rd113, [%rd3];
	cvta.to.global.u64 	%rd114, %rd113;
	mul.wide.u32 	%rd115, %r49, 4;
	add.s64 	%rd116, %rd114, %rd115;
	ld.global.f32 	%f72, [%rd116+4];
	fma.rn.f32 	%f77, %f71, %f72, %f77;
$L__BB0_38:
	add.s32 	%r49, %r49, 2;
$L__BB0_39:
	setp.eq.s32 	%p69, %r8, 0;
	@%p69 bra 	$L__BB0_42;
	add.s32 	%r34, %r49, %r4;
	setp.lt.s32 	%p70, %r34, 0;
	setp.ge.s32 	%p71, %r34, %r37;
	or.pred  	%p72, %p70, %p71;
	or.pred  	%p74, %p1, %p72;
	@%p74 bra 	$L__BB0_42;
	ld.global.u64 	%rd117, [%rd2];
	cvta.to.global.u64 	%rd118, %rd117;
	mul.wide.u32 	%rd119, %r34, 4;
	add.s64 	%rd120, %rd118, %rd119;
	ld.global.f32 	%f73, [%rd120];
	ld.global.u64 	%rd121, [%rd3];
	cvta.to.global.u64 	%rd122, %rd121;
	mul.wide.u32 	%rd123, %r49, 4;
	add.s64 	%rd124, %rd122, %rd123;
	ld.global.f32 	%f74, [%rd124];
	fma.rn.f32 	%f77, %f73, %f74, %f77;
$L__BB0_42:
	add.s32 	%r45, %r45, 1;
	setp.ne.s32 	%p75, %r45, %r38;
	@%p75 bra 	$L__BB0_2;
$L__BB0_43:
	ld.param.u64 	%rd133, [_Z4convPPfS0_iiiiS0__param_6];
	cvta.to.global.u64 	%rd125, %rd133;
	mul.wide.u32 	%rd126, %r1, 8;
	add.s64 	%rd127, %rd125, %rd126;
	ld.global.u64 	%rd128, [%rd127];
	cvta.to.global.u64 	%rd129, %rd128;
	mul.wide.u32 	%rd130, %r2, 4;
	add.s64 	%rd131, %rd129, %rd130;
	st.global.f32 	[%rd131], %f77;
	ret;

}


// ===== COMPILED SASS (sm_100) =====

	.target	sm_100

	.elftype	@"ET_EXEC"


//--------------------- .note.nv.tkinfo           --------------------------
	.section	.note.nv.tkinfo,"",@"SHT_NOTE"
	.sectionflags	@"SHF_NOTE_NV_TKINFO"
	.tkinfo
        /*0018*/ 	.word	0x00000002
        /*0030*/ 	.string	""
        /*0030*/ 	.string	"ptxas"
        /*0030*/ 	.string	"Cuda compilation tools, release 13.0, V13.0.88"
        /*0030*/ 	.string	"Build cuda_13.0.r13.0/compiler.36424714_0"
        /*0030*/ 	.string	"-arch sm_100 -m 64 "



//--------------------- .note.nv.cuinfo           --------------------------
	.section	.note.nv.cuinfo,"",@"SHT_NOTE"
	.sectionflags	@"SHF_NOTE_NV_CUINFO"
        /*0018*/ 	.short	0x0002
        /*001a*/ 	.short	0x0064
        /*001c*/ 	.short	0x0082
	.zero		2


//--------------------- .nv.info                  --------------------------
	.section	.nv.info,"",@"SHT_CUDA_INFO"
	.align	4


	//----- nvinfo : EIATTR_REGCOUNT
	.align		4
        /*0000*/ 	.byte	0x04, 0x2f
        /*0002*/ 	.short	(.L_1 - .L_0)
	.align		4
.L_0:
        /*0004*/ 	.word	index@(_Z4convPPfS0_iiiiS0_)
        /*0008*/ 	.word	0x00000020


	//----- nvinfo : EIATTR_FRAME_SIZE
	.align		4
.L_1:
        /*000c*/ 	.byte	0x04, 0x11
        /*000e*/ 	.short	(.L_3 - .L_2)
	.align		4
.L_2:
        /*0010*/ 	.word	index@(_Z4convPPfS0_iiiiS0_)
        /*0014*/ 	.word	0x00000000


	//----- nvinfo : EIATTR_MIN_STACK_SIZE
	.align		4
.L_3:
        /*0018*/ 	.byte	0x04, 0x12
        /*001a*/ 	.short	(.L_5 - .L_4)
	.align		4
.L_4:
        /*001c*/ 	.word	index@(_Z4convPPfS0_iiiiS0_)
        /*0020*/ 	.word	0x00000000
.L_5:


//--------------------- .nv.compat                --------------------------
	.section	.nv.compat,"",@"SHT_CUDA_COMPAT_INFO"
	.align	4
        /*0000*/ 	.byte	0x02, 0x09, 0x00, 0x00, 0x02, 0x02, 0x01, 0x00, 0x02, 0x05, 0x05, 0x00, 0x03, 0x07, 0x01, 0x01
        /*0010*/ 	.byte	0x02, 0x03, 0x00, 0x00, 0x02, 0x06, 0x01, 0x00, 0x04, 0x0b, 0x08, 0x00, 0x09, 0x00, 0x00, 0x00
        /*0020*/ 	.byte	0x00, 0x00, 0x00, 0x00


//--------------------- .nv.info._Z4convPPfS0_iiiiS0_ --------------------------
	.section	.nv.info._Z4convPPfS0_iiiiS0_,"",@"SHT_CUDA_INFO"
	.sectionflags	@""
	.align	4


	//----- nvinfo : EIATTR_CUDA_API_VERSION
	.align		4
        /*0000*/ 	.byte	0x04, 0x37
        /*0002*/ 	.short	(.L_7 - .L_6)
.L_6:
        /*0004*/ 	.word	0x00000082


	//----- nvinfo : EIATTR_KPARAM_INFO
	.align		4
.L_7:
        /*0008*/ 	.byte	0x04, 0x17
        /*000a*/ 	.short	(.L_9 - .L_8)
.L_8:
        /*000c*/ 	.word	0x00000000
        /*0010*/ 	.short	0x0006
        /*0012*/ 	.short	0x0020
        /*0014*/ 	.byte	0x00, 0xf5, 0x21, 0x00


	//----- nvinfo : EIATTR_KPARAM_INFO
	.align		4
.L_9:
        /*0018*/ 	.byte	0x04, 0x17
        /*001a*/ 	.short	(.L_11 - .L_10)
.L_10:
        /*001c*/ 	.word	0x00000000
        /*0020*/ 	.short	0x0005
        /*0022*/ 	.short	0x001c
        /*0024*/ 	.byte	0x00, 0xf0, 0x11, 0x00


	//----- nvinfo : EIATTR_KPARAM_INFO
	.align		4
.L_11:
        /*0028*/ 	.byte	0x04, 0x17
        /*002a*/ 	.short	(.L_13 - .L_12)
.L_12:
        /*002c*/ 	.word	0x00000000
        /*0030*/ 	.short	0x0004
        /*0032*/ 	.short	0x0018
        /*0034*/ 	.byte	0x00, 0xf0, 0x11, 0x00


	//----- nvinfo : EIATTR_KPARAM_INFO
	.align		4
.L_13:
        /*0038*/ 	.byte	0x04, 0x17
        /*003a*/ 	.short	(.L_15 - .L_14)
.L_14:
        /*003c*/ 	.word	0x00000000
        /*0040*/ 	.short	0x0003
        /*0042*/ 	.short	0x0014
        /*0044*/ 	.byte	0x00, 0xf0, 0x11, 0x00


	//----- nvinfo : EIATTR_KPARAM_INFO
	.align		4
.L_15:
        /*0048*/ 	.byte	0x04, 0x17
        /*004a*/ 	.short	(.L_17 - .L_16)
.L_16:
        /*004c*/ 	.word	0x00000000
        /*0050*/ 	.short	0x0002
        /*0052*/ 	.short	0x0010
        /*0054*/ 	.byte	0x00, 0xf0, 0x11, 0x00


	//----- nvinfo : EIATTR_KPARAM_INFO
	.align		4
.L_17:
        /*0058*/ 	.byte	0x04, 0x17
        /*005a*/ 	.short	(.L_19 - .L_18)
.L_18:
        /*005c*/ 	.word	0x00000000
        /*0060*/ 	.short	0x0001
        /*0062*/ 	.short	0x0008
        /*0064*/ 	.byte	0x00, 0xf5, 0x21, 0x00


	//----- nvinfo : EIATTR_KPARAM_INFO
	.align		4
.L_19:
        /*0068*/ 	.byte	0x04, 0x17
        /*006a*/ 	.short	(.L_21 - .L_20)
.L_20:
        /*006c*/ 	.word	0x00000000
        /*0070*/ 	.short	0x0000
        /*0072*/ 	.short	0x0000
        /*0074*/ 	.byte	0x00, 0xf5, 0x21, 0x00


	//----- nvinfo : EIATTR_SPARSE_MMA_MASK
	.align		4
.L_21:
        /*0078*/ 	.byte	0x03, 0x50
        /*007a*/ 	.short	0x0000


	//----- nvinfo : EIATTR_MAXREG_COUNT
	.align		4
        /*007c*/ 	.byte	0x03, 0x1b
        /*007e*/ 	.short	0x00ff


	//----- nvinfo : EIATTR_MERCURY_ISA_VERSION
	.align		4
        /*0080*/ 	.byte	0x03, 0x5f
        /*0082*/ 	.short	0x0101


	//----- nvinfo : EIATTR_VRC_CTA_INIT_COUNT
	.align		4
        /*0084*/ 	.byte	0x02, 0x4a
	.zero		1
	.zero		1


	//----- nvinfo : EIATTR_EXIT_INSTR_OFFSETS
	.align		4
        /*0088*/ 	.byte	0x04, 0x1c
        /*008a*/ 	.short	(.L_23 - .L_22)


	//   ....[0]....
.L_22:
        /*008c*/ 	.word	0x00000f40


	//----- nvinfo : EIATTR_CRS_STACK_SIZE
	.align		4
.L_23:
        /*0090*/ 	.byte	0x04, 0x1e
        /*0092*/ 	.short	(.L_25 - .L_24)
.L_24:
        /*0094*/ 	.word	0x00000000


	//----- nvinfo : EIATTR_CBANK_PARAM_SIZE
	.align		4
.L_25:
        /*0098*/ 	.byte	0x03, 0x19
        /*009a*/ 	.short	0x0028


	//----- nvinfo : EIATTR_PARAM_CBANK
	.align		4
        /*009c*/ 	.byte	0x04, 0x0a
        /*009e*/ 	.short	(.L_27 - .L_26)
	.align		4
.L_26:
        /*00a0*/ 	.word	index@(.nv.constant0._Z4convPPfS0_iiiiS0_)
        /*00a4*/ 	.short	0x0380
        /*00a6*/ 	.short	0x0028


	//----- nvinfo : EIATTR_SW_WAR
	.align		4
.L_27:
        /*00a8*/ 	.byte	0x04, 0x36
        /*00aa*/ 	.short	(.L_29 - .L_28)
.L_28:
        /*00ac*/ 	.word	0x00000008
.L_29:


//--------------------- .nv.callgraph             --------------------------
	.section	.nv.callgraph,"",@"SHT_CUDA_CALLGRAPH"
	.align	4
	.sectionentsize	8
	.align		4
        /*0000*/ 	.word	0x00000000
	.align		4
        /*0004*/ 	.word	0xffffffff
	.align		4
        /*0008*/ 	.word	0x00000000
	.align		4
        /*000c*/ 	.word	0xfffffffe
	.align		4
        /*0010*/ 	.word	0x00000000
	.align		4
        /*0014*/ 	.word	0xfffffffd
	.align		4
        /*0018*/ 	.word	0x00000000
	.align		4
        /*001c*/ 	.word	0xfffffffc


//--------------------- .text._Z4convPPfS0_iiiiS0_ --------------------------
	.section	.text._Z4convPPfS0_iiiiS0_,"ax",@progbits
	.align	128
        .global         _Z4convPPfS0_iiiiS0_
        .type           _Z4convPPfS0_iiiiS0_,@function
        .size           _Z4convPPfS0_iiiiS0_,(.L_x_9 - _Z4convPPfS0_iiiiS0_)
        .other          _Z4convPPfS0_iiiiS0_,@"STO_CUDA_ENTRY STV_DEFAULT"
_Z4convPPfS0_iiiiS0_:
.text._Z4convPPfS0_iiiiS0_:
[----:B------:R-:W-:Y:S01]  /*0000*/  LDC R1, c[0x0][0x37c] ;  /* 0x0000df00ff017b82 */ /* 0x000fe20000000800 */
[----:B------:R-:W0:Y:S01]  /*0010*/  LDCU UR6, c[0x0][0x398] ;  /* 0x00007300ff0677ac */ /* 0x000e220008000800 */
[----:B------:R-:W1:Y:S01]  /*0020*/  S2R R0, SR_TID.Y ;  /* 0x0000000000007919 */ /* 0x000e620000002200 */
[----:B------:R-:W-:Y:S01]  /*0030*/  IMAD.MOV.U32 R3, RZ, RZ, RZ ;  /* 0x000000ffff037224 */ /* 0x000fe200078e00ff */
[----:B------:R-:W2:Y:S01]  /*0040*/  LDCU.64 UR12, c[0x0][0x358] ;  /* 0x00006b00ff0c77ac */ /* 0x000ea20008000a00 */
[----:B------:R-:W3:Y:S01]  /*0050*/  S2R R2, SR_TID.X ;  /* 0x0000000000027919 */ /* 0x000ee20000002100 */
[----:B0-----:R-:W-:-:S09]  /*0060*/  UISETP.GE.AND UP0, UPT, UR6, 0x1, UPT ;  /* 0x000000010600788c */ /* 0x001fd2000bf06270 */
[----:B--2---:R-:W-:Y:S05]  /*0070*/  BRA.U !UP0, `(.L_x_0) ;  /* 0x0000000d089c7547 */ /* 0x004fea000b800000 */
[----:B------:R-:W3:Y:S01]  /*0080*/  LDCU UR4, c[0x0][0x39c] ;  /* 0x00007380ff0477ac */ /* 0x000ee20008000800 */
[----:B------:R-:W-:Y:S02]  /*0090*/  IMAD.MOV.U32 R3, RZ, RZ, RZ ;  /* 0x000000ffff037224 */ /* 0x000fe400078e00ff */
[----:B------:R-:W-:Y:S01]  /*00a0*/  IMAD.MOV.U32 R5, RZ, RZ, RZ ;  /* 0x000000ffff057224 */ /* 0x000fe200078e00ff */
[----:B------:R-:W-:Y:S02]  /*00b0*/  ULOP3.LUT UR10, UR6, 0x7ffffff8, URZ, 0xc0, !UPT ;  /* 0x7ffffff8060a7892 */ /* 0x000fe4000f8ec0ff */
[----:B------:R-:W-:Y:S02]  /*00c0*/  ULOP3.LUT UR9, UR6, 0x7, URZ, 0xc0, !UPT ;  /* 0x0000000706097892 */ /* 0x000fe4000f8ec0ff */
[----:B------:R-:W-:Y:S02]  /*00d0*/  ULOP3.LUT UR6, UR6, 0x3, URZ, 0xc0, !UPT ;  /* 0x0000000306067892 */ /* 0x000fe4000f8ec0ff */
[----:B------:R-:W-:Y:S01]  /*00e0*/  UIADD3 UR8, UPT, UPT, -UR10, URZ, URZ ;  /* 0x000000ff0a087290 */ /* 0x000fe2000fffe1ff */
[----:B---3--:R-:W-:-:S02]  /*00f0*/  VIADD R4, R2, -UR4 ;  /* 0x8000000402047c36 */ /* 0x008fc40008000000 */
[----:B-1----:R-:W-:Y:S02]  /*0100*/  VIADD R6, R0, -UR4 ;  /* 0x8000000400067c36 */ /* 0x002fe40008000000 */
[----:B------:R-:W-:-:S07]  /*0110*/  VIADD R7, R4, 0x3 ;  /* 0x0000000304077836 */ /* 0x000fce0000000000 */
.L_x_7:
[----:B------:R-:W0:Y:S01]  /*0120*/  LDC.64 R10, c[0x0][0x388] ;  /* 0x0000e200ff0a7b82 */ /* 0x000e220000000a00 */
[----:B------:R-:W1:Y:S01]  /*0130*/  LDCU UR5, c[0x0][0x398] ;  /* 0x00007300ff0577ac */ /* 0x000e620008000800 */
[----:B------:R-:W-:Y:S01]  /*0140*/  IMAD.IADD R9, R6, 0x1, R5 ;  /* 0x0000000106097824 */ /* 0x000fe200078e0205 */
[----:B------:R-:W2:Y:S05]  /*0150*/  LDCU UR4, c[0x0][0x390] ;  /* 0x00007200ff0477ac */ /* 0x000eaa0008000800 */
[----:B------:R-:W3:Y:S01]  /*0160*/  LDC.64 R12, c[0x0][0x380] ;  /* 0x0000e000ff0c7b82 */ /* 0x000ee20000000a00 */
[----:B-1----:R-:W-:Y:S01]  /*0170*/  UISETP.GE.U32.AND UP0, UPT, UR5, 0x8, UPT ;  /* 0x000000080500788c */ /* 0x002fe2000bf06070 */
[----:B--2---:R-:W-:Y:S01]  /*0180*/  ISETP.GE.AND P0, PT, R9, UR4, PT ;  /* 0x0000000409007c0c */ /* 0x004fe2000bf06270 */
[----:B0-----:R-:W-:-:S03]  /*0190*/  IMAD.WIDE.U32 R10, R5, 0x8, R10 ;  /* 0x00000008050a7825 */ /* 0x001fc600078e000a */
[----:B------:R-:W-:Y:S01]  /*01a0*/  ISETP.LT.OR P0, PT, R9, RZ, P0 ;  /* 0x000000ff0900720c */ /* 0x000fe20000701670 */
[----:B------:R-:W-:Y:S02]  /*01b0*/  VIADD R5, R5, 0x1 ;  /* 0x0000000105057836 */ /* 0x000fe40000000000 */
[----:B---3--:R-:W-:-:S03]  /*01c0*/  IMAD.WIDE.U32 R12, R9, 0x8, R12 ;  /* 0x00000008090c7825 */ /* 0x008fc600078e000c */
[----:B------:R-:W-:Y:S01]  /*01d0*/  ISETP.NE.AND P1, PT, R5, UR5, PT ;  /* 0x0000000505007c0c */ /* 0x000fe2000bf25270 */
[----:B------:R-:W-:-:S03]  /*01e0*/  IMAD.MOV.U32 R9, RZ, RZ, RZ ;  /* 0x000000ffff097224 */ /* 0x000fc600078e00ff */
[----:B------:R-:W-:Y:S01]  /*01f0*/  P2R R8, PR, RZ, 0x2 ;  /* 0x00000002ff087803 */ /* 0x000fe20000000000 */
[----:B------:R-:W-:Y:S08]  /*0200*/  BRA.U !UP0, `(.L_x_1) ;  /* 0x0000000508ac7547 */ /* 0x000ff0000b800000 */
[----:B------:R-:W-:Y:S01]  /*0210*/  MOV R9, R7 ;  /* 0x0000000700097202 */ /* 0x000fe20000000f00 */
[----:B------:R-:W0:Y:S01]  /*0220*/  LDCU UR11, c[0x0][0x394] ;  /* 0x00007280ff0b77ac */ /* 0x000e220008000800 */
[----:B------:R-:W-:Y:S01]  /*0230*/  UMOV UR4, URZ ;  /* 0x000000ff00047c82 */ /* 0x000fe20008000000 */
[----:B------:R-:W-:Y:S01]  /*0240*/  UMOV UR5, URZ ;  /* 0x000000ff00057c82 */ /* 0x000fe20008000000 */
[----:B------:R-:W-:-:S05]  /*0250*/  UMOV UR7, UR8 ;  /* 0x0000000800077c82 */ /* 0x000fca0008000000 */
.L_x_2:
[----:B------:R-:W-:-:S05]  /*0260*/  VIADD R19, R9, 0xfffffffd ;  /* 0xfffffffd09137836 */ /* 0x000fca0000000000 */
[----:B0-----:R-:W-:-:S04]  /*0270*/  ISETP.GE.AND P1, PT, R19, UR11, PT ;  /* 0x0000000b13007c0c */ /* 0x001fc8000bf26270 */
[----:B------:R-:W-:-:S04]  /*0280*/  ISETP.LT.OR P1, PT, R19, RZ, P1 ;  /* 0x000000ff1300720c */ /* 0x000fc80000f21670 */
[----:B------:R-:W-:-:S13]  /*0290*/  PLOP3.LUT P3, PT, P0, P1, PT, 0xf8, 0x8f ;  /* 0x00000000008f781c */ /* 0x000fda0000763f70 */
[----:B------:R-:W2:Y:S04]  /*02a0*/  @!P3 LDG.E.64 R22, desc[UR12][R12.64] ;  /* 0x0000000c0c16b981 */ /* 0x000ea8000c1e1b00 */
[----:B------:R-:W3:Y:S01]  /*02b0*/  @!P3 LDG.E.64 R14, desc[UR12][R10.64] ;  /* 0x0000000c0a0eb981 */ /* 0x000ee2000c1e1b00 */
[----:B------:R-:W-:-:S05]  /*02c0*/  VIADD R27, R9, 0xfffffffe ;  /* 0xfffffffe091b7836 */ /* 0x000fca0000000000 */
[----:B------:R-:W-:Y:S01]  /*02d0*/  ISETP.GE.AND P1, PT, R27, UR11, PT ;  /* 0x0000000b1b007c0c */ /* 0x000fe2000bf26270 */
[----:B------:R-:W-:-:S03]  /*02e0*/  VIADD R21, R9, 0xffffffff ;  /* 0xffffffff09157836 */ /* 0x000fc60000000000 */
[----:B------:R-:W-:-:S04]  /*02f0*/  ISETP.LT.OR P1, PT, R27, RZ, P1 ;  /* 0x000000ff1b00720c */ /* 0x000fc80000f21670 */
[----:B------:R-:W-:Y:S02]  /*0300*/  PLOP3.LUT P4, PT, P0, P1, PT, 0xf8, 0x8f ;  /* 0x00000000008f781c */ /* 0x000fe40000783f70 */
[----:B------:R-:W-:-:S04]  /*0310*/  ISETP.GE.AND P1, PT, R21, UR11, PT ;  /* 0x0000000b15007c0c */ /* 0x000fc8000bf26270 */
[----:B------:R-:W-:-:S04]  /*0320*/  ISETP.LT.OR P1, PT, R21, RZ, P1 ;  /* 0x000000ff1500720c */ /* 0x000fc80000f21670 */
[----:B------:R-:W-:-:S03]  /*0330*/  PLOP3.LUT P5, PT, P0, P1, PT, 0xf8, 0x8f ;  /* 0x00000000008f781c */ /* 0x000fc600007a3f70 */
[----:B------:R-:W4:Y:S04]  /*0340*/  @!P4 LDG.E.64 R24, desc[UR12][R10.64] ;  /* 0x0000000c0a18c981 */ /* 0x000f28000c1e1b00 */
[----:B------:R-:W5:Y:S01]  /*0350*/  @!P4 LDG.E.64 R16, desc[UR12][R12.64] ;  /* 0x0000000c0c10c981 */ /* 0x000f62000c1e1b00 */
[----:B--2---:R-:W-:-:S05]  /*0360*/  @!P3 IMAD.WIDE.U32 R22, R19, 0x4, R22 ;  /* 0x000000041316b825 */ /* 0x004fca00078e0016 */
[----:B------:R-:W2:Y:S01]  /*0370*/  @!P5 LDG.E.64 R18, desc[UR12][R10.64] ;  /* 0x0000000c0a12d981 */ /* 0x000ea2000c1e1b00 */
[----:B---3--:R-:W-:-:S03]  /*0380*/  @!P3 IADD3 R28, P1, PT, R14, UR4, RZ ;  /* 0x000000040e1cbc10 */ /* 0x008fc6000ff3e0ff */
[----:B------:R-:W3:Y:S01]  /*0390*/  @!P3 LDG.E R22, desc[UR12][R22.64] ;  /* 0x0000000c1616b981 */ /* 0x000ee2000c1e1900 */
[----:B------:R-:W-:-:S03]  /*03a0*/  @!P3 IADD3.X R29, PT, PT, R15, UR5, RZ, P1, !PT ;  /* 0x000000050f1dbc10 */ /* 0x000fc60008ffe4ff */
[----:B------:R-:W3:Y:S01]  /*03b0*/  @!P5 LDG.E.64 R14, desc[UR12][R12.64] ;  /* 0x0000000c0c0ed981 */ /* 0x000ee2000c1e1b00 */
[----:B------:R-:W-:-:S03]  /*03c0*/  ISETP.GE.AND P1, PT, R9, UR11, PT ;  /* 0x0000000b09007c0c */ /* 0x000fc6000bf26270 */
[----:B------:R0:W3:Y:S01]  /*03d0*/  @!P3 LDG.E R20, desc[UR12][R28.64] ;  /* 0x0000000c1c14b981 */ /* 0x0000e2000c1e1900 */
[----:B------:R-:W-:-:S04]  /*03e0*/  ISETP.LT.OR P1, PT, R9, RZ, P1 ;  /* 0x000000ff0900720c */ /* 0x000fc80000f21670 */
[----:B------:R-:W-:Y:S02]  /*03f0*/  PLOP3.LUT P1, PT, P0, P1, PT, 0xf8, 0x8f ;  /* 0x00000000008f781c */ /* 0x000fe40000723f70 */
[----:B----4-:R-:W-:-:S04]  /*0400*/  @!P4 IADD3 R24, P2, PT, R24, UR4, RZ ;  /* 0x000000041818cc10 */ /* 0x010fc8000ff5e0ff */
[----:B------:R-:W-:Y:S01]  /*0410*/  @!P4 IADD3.X R25, PT, PT, R25, UR5, RZ, P2, !PT ;  /* 0x000000051919cc10 */ /* 0x000fe200097fe4ff */
[----:B-----5:R-:W-:-:S04]  /*0420*/  @!P4 IMAD.WIDE.U32 R26, R27, 0x4, R16 ;  /* 0x000000041b1ac825 */ /* 0x020fc800078e0010 */
[----:B------:R-:W4:Y:S04]  /*0430*/  @!P4 LDG.E R17, desc[UR12][R24.64+0x4] ;  /* 0x0000040c1811c981 */ /* 0x000f28000c1e1900 */
[----:B------:R1:W4:Y:S01]  /*0440*/  @!P4 LDG.E R16, desc[UR12][R26.64] ;  /* 0x0000000c1a10c981 */ /* 0x000322000c1e1900 */
[----:B--2---:R-:W-:-:S04]  /*0450*/  @!P5 IADD3 R18, P2, PT, R18, UR4, RZ ;  /* 0x000000041212dc10 */ /* 0x004fc8000ff5e0ff */
[----:B------:R-:W-:Y:S01]  /*0460*/  @!P5 IADD3.X R19, PT, PT, R19, UR5, RZ, P2, !PT ;  /* 0x000000051313dc10 */ /* 0x000fe200097fe4ff */
[----:B---3--:R-:W-:-:S04]  /*0470*/  @!P5 IMAD.WIDE.U32 R14, R21, 0x4, R14 ;  /* 0x00000004150ed825 */ /* 0x008fc800078e000e */
[----:B------:R2:W3:Y:S04]  /*0480*/  @!P5 LDG.E R21, desc[UR12][R18.64+0x8] ;  /* 0x0000080c1215d981 */ /* 0x0004e8000c1e1900 */
[----:B------:R-:W3:Y:S04]  /*0490*/  @!P5 LDG.E R28, desc[UR12][R14.64] ;  /* 0x0000000c0e1cd981 */ /* 0x000ee8000c1e1900 */
[----:B------:R-:W2:Y:S04]  /*04a0*/  @!P1 LDG.E.64 R18, desc[UR12][R12.64] ;  /* 0x0000000c0c129981 */ /* 0x000ea8000c1e1b00 */
[----:B------:R-:W5:Y:S01]  /*04b0*/  @!P1 LDG.E.64 R14, desc[UR12][R10.64] ;  /* 0x0000000c0a0e9981 */ /* 0x000f62000c1e1b00 */
[----:B0-----:R-:W-:-:S02]  /*04c0*/  VIADD R29, R9, 0x2 ;  /* 0x00000002091d7836 */ /* 0x001fc40000000000 */
[----:B------:R-:W-:-:S03]  /*04d0*/  @!P3 FFMA R3, R22, R20, R3 ;  /* 0x000000141603b223 */ /* 0x000fc60000000003 */
[----:B------:R-:W-:-:S04]  /*04e0*/  ISETP.GE.AND P3, PT, R29, UR11, PT ;  /* 0x0000000b1d007c0c */ /* 0x000fc8000bf66270 */
[----:B------:R-:W-:-:S04]  /*04f0*/  ISETP.LT.OR P3, PT, R29, RZ, P3 ;  /* 0x000000ff1d00720c */ /* 0x000fc80001f61670 */
[----:B------:R-:W-:Y:S01]  /*0500*/  PLOP3.LUT P3, PT, P0, P3, PT, 0xf8, 0x8f ;  /* 0x00000000008f781c */ /* 0x000fe20000767f70 */
[----:B------:R-:W-:-:S05]  /*0510*/  VIADD R23, R9, 0x1 ;  /* 0x0000000109177836 */ /* 0x000fca0000000000 */
[----:B------:R-:W-:Y:S01]  /*0520*/  ISETP.GE.AND P2, PT, R23, UR11, PT ;  /* 0x0000000b17007c0c */ /* 0x000fe2000bf46270 */
[----:B-1----:R-:W-:-:S03]  /*0530*/  VIADD R27, R9, 0x3 ;  /* 0x00000003091b7836 */ /* 0x002fc60000000000 */
[----:B------:R-:W-:Y:S01]  /*0540*/  ISETP.LT.OR P2, PT, R23, RZ, P2 ;  /* 0x000000ff1700720c */ /* 0x000fe20001741670 */
[----:B----4-:R-:W-:Y:S01]  /*0550*/  @!P4 FFMA R3, R16, R17, R3 ;  /* 0x000000111003c223 */ /* 0x010fe20000000003 */
[C---:B------:R-:W-:Y:S01]  /*0560*/  ISETP.GE.AND P4, PT, R27.reuse, UR11, PT ;  /* 0x0000000b1b007c0c */ /* 0x040fe2000bf86270 */
[----:B------:R-:W4:Y:S01]  /*0570*/  @!P3 LDG.E.64 R16, desc[UR12][R10.64] ;  /* 0x0000000c0a10b981 */ /* 0x000f22000c1e1b00 */
[----:B------:R-:W-:Y:S02]  /*0580*/  PLOP3.LUT P2, PT, P0, P2, PT, 0xf8, 0x8f ;  /* 0x00000000008f781c */ /* 0x000fe40000745f70 */
[----:B------:R-:W-:Y:S01]  /*0590*/  ISETP.LT.OR P4, PT, R27, RZ, P4 ;  /* 0x000000ff1b00720c */ /* 0x000fe20002781670 */
[----:B--2---:R-:W-:-:S04]  /*05a0*/  @!P1 IMAD.WIDE.U32 R18, R9, 0x4, R18 ;  /* 0x0000000409129825 */ /* 0x004fc800078e0012 */
[----:B---3--:R-:W-:Y:S01]  /*05b0*/  @!P5 FFMA R3, R28, R21, R3 ;  /* 0x000000151c03d223 */ /* 0x008fe20000000003 */
[----:B------:R-:W-:-:S05]  /*05c0*/  PLOP3.LUT P4, PT, P0, P4, PT, 0xf8, 0x8f ;  /* 0x00000000008f781c */ /* 0x000fca0000789f70 */
[----:B------:R-:W2:Y:S04]  /*05d0*/  @!P2 LDG.E.64 R20, desc[UR12][R10.64] ;  /* 0x0000000c0a14a981 */ /* 0x000ea8000c1e1b00 */
[----:B------:R0:W3:Y:S04]  /*05e0*/  @!P1 LDG.E R26, desc[UR12][R18.64] ;  /* 0x0000000c121a9981 */ /* 0x0000e8000c1e1900 */
[----:B------:R-:W4:Y:S04]  /*05f0*/  @!P2 LDG.E.64 R24, desc[UR12][R12.64] ;  /* 0x0000000c0c18a981 */ /* 0x000f28000c1e1b00 */
[----:B------:R-:W0:Y:S01]  /*0600*/  @!P3 LDG.E.64 R18, desc[UR12][R12.64] ;  /* 0x0000000c0c12b981 */ /* 0x000e22000c1e1b00 */
[----:B-----5:R-:W-:-:S04]  /*0610*/  @!P1 IADD3 R14, P5, PT, R14, UR4, RZ ;  /* 0x000000040e0e9c10 */ /* 0x020fc8000ffbe0ff */
[----:B------:R-:W-:-:S05]  /*0620*/  @!P1 IADD3.X R15, PT, PT, R15, UR5, RZ, P5, !PT ;  /* 0x000000050f0f9c10 */ /* 0x000fca000affe4ff */
[----:B------:R1:W3:Y:S04]  /*0630*/  @!P1 LDG.E R22, desc[UR12][R14.64+0xc] ;  /* 0x00000c0c0e169981 */ /* 0x0002e8000c1e1900 */
[----:B------:R-:W1:Y:S01]  /*0640*/  @!P4 LDG.E.64 R14, desc[UR12][R10.64] ;  /* 0x0000000c0a0ec981 */ /* 0x000e62000c1e1b00 */
[----:B0-----:R-:W-:-:S03]  /*0650*/  @!P3 IMAD.WIDE.U32 R18, R29, 0x4, R18 ;  /* 0x000000041d12b825 */ /* 0x001fc600078e0012 */
[----:B------:R-:W5:Y:S01]  /*0660*/  @!P4 LDG.E.64 R28, desc[UR12][R12.64] ;  /* 0x0000000c0c1cc981 */ /* 0x000f62000c1e1b00 */
[----:B--2---:R-:W-:Y:S01]  /*0670*/  @!P2 IADD3 R20, P5, PT, R20, UR4, RZ ;  /* 0x000000041414ac10 */ /* 0x004fe2000ffbe0ff */
[----:B----4-:R-:W-:Y:S02]  /*0680*/  @!P2 IMAD.WIDE.U32 R24, R23, 0x4, R24 ;  /* 0x000000041718a825 */ /* 0x010fe400078e0018 */
[----:B------:R-:W2:Y:S01]  /*0690*/  @!P3 LDG.E R18, desc[UR12][R18.64] ;  /* 0x0000000c1212b981 */ /* 0x000ea2000c1e1900 */
[----:B------:R-:W-:Y:S02]  /*06a0*/  @!P2 IADD3.X R21, PT, PT, R21, UR5, RZ, P5, !PT ;  /* 0x000000051515ac10 */ /* 0x000fe4000affe4ff */
[----:B------:R-:W-:Y:S01]  /*06b0*/  @!P3 IADD3 R16, P5, PT, R16, UR4, RZ ;  /* 0x000000041010bc10 */ /* 0x000fe2000ffbe0ff */
[----:B------:R-:W4:Y:S01]  /*06c0*/  @!P2 LDG.E R24, desc[UR12][R24.64] ;  /* 0x0000000c1818a981 */ /* 0x000f22000c1e1900 */
[----:B------:R-:W-:Y:S02]  /*06d0*/  IADD3 R23, PT, PT, R9, 0x4, RZ ;  /* 0x0000000409177810 */ /* 0x000fe40007ffe0ff */
[----:B------:R-:W-:-:S05]  /*06e0*/  @!P3 IADD3.X R17, PT, PT, R17, UR5, RZ, P5, !PT ;  /* 0x000000051111bc10 */ /* 0x000fca000affe4ff */
[----:B------:R-:W2:Y:S01]  /*06f0*/  @!P3 LDG.E R16, desc[UR12][R16.64+0x14] ;  /* 0x0000140c1010b981 */ /* 0x000ea2000c1e1900 */
[----:B-1----:R-:W-:-:S03]  /*0700*/  @!P4 IADD3 R14, P5, PT, R14, UR4, RZ ;  /* 0x000000040e0ecc10 */ /* 0x002fc6000ffbe0ff */
[----:B------:R0:W4:Y:S01]  /*0710*/  @!P2 LDG.E R25, desc[UR12][R20.64+0x10] ;  /* 0x0000100c1419a981 */ /* 0x000122000c1e1900 */
[----:B------:R-:W-:Y:S02]  /*0720*/  @!P4 IADD3.X R15, PT, PT, R15, UR5, RZ, P5, !PT ;  /* 0x000000050f0fcc10 */ /* 0x000fe4000affe4ff */
[----:B------:R-:W-:-:S03]  /*0730*/  ISETP.GE.AND P5, PT, R23, UR11, PT ;  /* 0x0000000b17007c0c */ /* 0x000fc6000bfa6270 */
[----:B------:R-:W2:Y:S01]  /*0740*/  @!P4 LDG.E R14, desc[UR12][R14.64+0x18] ;  /* 0x0000180c0e0ec981 */ /* 0x000ea2000c1e1900 */
[----:B------:R-:W-:-:S04]  /*0750*/  ISETP.LT.OR P5, PT, R23, RZ, P5 ;  /* 0x000000ff1700720c */ /* 0x000fc80002fa1670 */
[----:B------:R-:W-:-:S13]  /*0760*/  PLOP3.LUT P5, PT, P0, P5, PT, 0xf8, 0x8f ;  /* 0x00000000008f781c */ /* 0x000fda00007abf70 */
[----:B------:R-:W0:Y:S01]  /*0770*/  @!P5 LDG.E.64 R20, desc[UR12][R10.64] ;  /* 0x0000000c0a14d981 */ /* 0x000e22000c1e1b00 */
[----:B-----5:R-:W-:-:S05]  /*0780*/  @!P4 IMAD.WIDE.U32 R28, R27, 0x4, R28 ;  /* 0x000000041b1cc825 */ /* 0x020fca00078e001c */
[----:B------:R1:W5:Y:S04]  /*0790*/  @!P4 LDG.E R27, desc[UR12][R28.64] ;  /* 0x0000000c1c1bc981 */ /* 0x000368000c1e1900 */
[----:B------:R-:W1:Y:S01]  /*07a0*/  @!P5 LDG.E.64 R28, desc[UR12][R12.64] ;  /* 0x0000000c0c1cd981 */ /* 0x000e62000c1e1b00 */
[----:B0-----:R-:W-:-:S04]  /*07b0*/  @!P5 IADD3 R20, P6, PT, R20, UR4, RZ ;  /* 0x000000041414dc10 */ /* 0x001fc8000ffde0ff */
[----:B------:R-:W-:-:S05]  /*07c0*/  @!P5 IADD3.X R21, PT, PT, R21, UR5, RZ, P6, !PT ;  /* 0x000000051515dc10 */ /* 0x000fca000b7fe4ff */
[----:B------:R-:W5:Y:S01]  /*07d0*/  @!P5 LDG.E R20, desc[UR12][R20.64+0x1c] ;  /* 0x00001c0c1414d981 */ /* 0x000f62000c1e1900 */
[----:B-1----:R-:W-:-:S05]  /*07e0*/  @!P5 IMAD.WIDE.U32 R28, R23, 0x4, R28 ;  /* 0x00000004171cd825 */ /* 0x002fca00078e001c */
[----:B------:R-:W5:Y:S01]  /*07f0*/  @!P5 LDG.E R23, desc[UR12][R28.64] ;  /* 0x0000000c1c17d981 */ /* 0x000f62000c1e1900 */
[----:B---3--:R-:W-:Y:S01]  /*0800*/  @!P1 FFMA R3, R26, R22, R3 ;  /* 0x000000161a039223 */ /* 0x008fe20000000003 */
[----:B------:R-:W-:Y:S02]  /*0810*/  UIADD3 UR4, UP0, UPT, UR4, 0x20, URZ ;  /* 0x0000002004047890 */ /* 0x000fe4000ff1e0ff */
[----:B------:R-:W-:Y:S01]  /*0820*/  UIADD3 UR7, UPT, UPT, UR7, 0x8, URZ ;  /* 0x0000000807077890 */ /* 0x000fe2000fffe0ff */
[----:B----4-:R-:W-:Y:S01]  /*0830*/  @!P2 FFMA R3, R24, R25, R3 ;  /* 0x000000191803a223 */ /* 0x010fe20000000003 */
[----:B------:R-:W-:Y:S02]  /*0840*/  UIADD3.X UR5, UPT, UPT, URZ, UR5, URZ, UP0, !UPT ;  /* 0x00000005ff057290 */ /* 0x000fe400087fe4ff */
[----:B------:R-:W-:Y:S01]  /*0850*/  UISETP.NE.AND UP0, UPT, UR7, URZ, UPT ;  /* 0x000000ff0700728c */ /* 0x000fe2000bf05270 */
[----:B--2---:R-:W-:-:S04]  /*0860*/  @!P3 FFMA R3, R18, R16, R3 ;  /* 0x000000101203b223 */ /* 0x004fc80000000003 */
[----:B-----5:R-:W-:Y:S01]  /*0870*/  @!P4 FFMA R3, R27, R14, R3 ;  /* 0x0000000e1b03c223 */ /* 0x020fe20000000003 */
[----:B------:R-:W-:-:S03]  /*0880*/  VIADD R9, R9, 0x8 ;  /* 0x0000000809097836 */ /* 0x000fc60000000000 */
[----:B------:R-:W-:Y:S01]  /*0890*/  @!P5 FFMA R3, R23, R20, R3 ;  /* 0x000000141703d223 */ /* 0x000fe20000000003 */
[----:B------:R-:W-:Y:S06]  /*08a0*/  BRA.U UP0, `(.L_x_2) ;  /* 0xfffffff9006c7547 */ /* 0x000fec000b83ffff */
[----:B------:R-:W-:-:S07]  /*08b0*/  IMAD.U32 R9, RZ, RZ, UR10 ;  /* 0x0000000aff097e24 */ /* 0x000fce000f8e00ff */
.L_x_1:
[----:B------:R-:W-:-:S09]  /*08c0*/  UISETP.NE.AND UP0, UPT, UR9, URZ, UPT ;  /* 0x000000ff0900728c */ /* 0x000fd2000bf05270 */
[----:B------:R-:W-:Y:S05]  /*08d0*/  BRA.U !UP0, `(.L_x_3) ;  /* 0x00000005087c7547 */ /* 0x000fea000b800000 */
[----:B------:R-:W-:Y:S02]  /*08e0*/  UIADD3 UR4, UPT, UPT, UR9, -0x1, URZ ;  /* 0xffffffff09047890 */ /* 0x000fe4000fffe0ff */
[----:B------:R-:W-:Y:S02]  /*08f0*/  UISETP.NE.AND UP1, UPT, UR6, URZ, UPT ;  /* 0x000000ff0600728c */ /* 0x000fe4000bf25270 */
[----:B------:R-:W-:-:S09]  /*0900*/  UISETP.GE.U32.AND UP0, UPT, UR4, 0x3, UPT ;  /* 0x000000030400788c */ /* 0x000fd2000bf06070 */
[----:B------:R-:W-:Y:S05]  /*0910*/  BRA.U !UP0, `(.L_x_4) ;  /* 0x0000000108b87547 */ /* 0x000fea000b800000 */
[----:B------:R-:W0:Y:S01]  /*0920*/  LDCU UR4, c[0x0][0x394] ;  /* 0x00007280ff0477ac */ /* 0x000e220008000800 */
[----:B------:R-:W-:-:S04]  /*0930*/  IMAD.IADD R21, R4, 0x1, R9 ;  /* 0x0000000104157824 */ /* 0x000fc800078e0209 */
[C---:B------:R-:W-:Y:S02]  /*0940*/  VIADD R15, R21.reuse, 0x1 ;  /* 0x00000001150f7836 */ /* 0x040fe40000000000 */
[C---:B------:R-:W-:Y:S01]  /*0950*/  VIADD R17, R21.reuse, 0x2 ;  /* 0x0000000215117836 */ /* 0x040fe20000000000 */
[----:B0-----:R-:W-:Y:S02]  /*0960*/  ISETP.GE.AND P1, PT, R21, UR4, PT ;  /* 0x0000000415007c0c */ /* 0x001fe4000bf26270 */
[----:B------:R-:W-:Y:S02]  /*0970*/  ISETP.GE.AND P2, PT, R15, UR4, PT ;  /* 0x000000040f007c0c */ /* 0x000fe4000bf46270 */
[----:B------:R-:W-:Y:S02]  /*0980*/  ISETP.LT.OR P1, PT, R21, RZ, P1 ;  /* 0x000000ff1500720c */ /* 0x000fe40000f21670 */
[----:B------:R-:W-:Y:S02]  /*0990*/  ISETP.LT.OR P2, PT, R15, RZ, P2 ;  /* 0x000000ff0f00720c */ /* 0x000fe40001741670 */
[----:B------:R-:W-:-:S02]  /*09a0*/  PLOP3.LUT P1, PT, P0, P1, PT, 0xf8, 0x8f ;  /* 0x00000000008f781c */ /* 0x000fc40000723f70 */
[C---:B------:R-:W-:Y:S02]  /*09b0*/  ISETP.GE.AND P3, PT, R17.reuse, UR4, PT ;  /* 0x0000000411007c0c */ /* 0x040fe4000bf66270 */
[----:B------:R-:W-:Y:S02]  /*09c0*/  PLOP3.LUT P2, PT, P0, P2, PT, 0xf8, 0x8f ;  /* 0x00000000008f781c */ /* 0x000fe40000745f70 */
[----:B------:R-:W-:-:S04]  /*09d0*/  ISETP.LT.OR P3, PT, R17, RZ, P3 ;  /* 0x000000ff1100720c */ /* 0x000fc80001f61670 */
[----:B------:R-:W-:-:S03]  /*09e0*/  PLOP3.LUT P3, PT, P0, P3, PT, 0xf8, 0x8f ;  /* 0x00000000008f781c */ /* 0x000fc60000767f70 */
[----:B------:R-:W2:Y:S04]  /*09f0*/  @!P1 LDG.E.64 R28, desc[UR12][R12.64] ;  /* 0x0000000c0c1c9981 */ /* 0x000ea8000c1e1b00 */
[----:B------:R-:W3:Y:S04]  /*0a00*/  @!P1 LDG.E.64 R18, desc[UR12][R10.64] ;  /* 0x0000000c0a129981 */ /* 0x000ee8000c1e1b00 */
[----:B------:R-:W4:Y:S04]  /*0a10*/  @!P2 LDG.E.64 R26, desc[UR12][R12.64] ;  /* 0x0000000c0c1aa981 */ /* 0x000f28000c1e1b00 */
[----:B------:R-:W5:Y:S01]  /*0a20*/  @!P3 LDG.E.64 R22, desc[UR12][R12.64] ;  /* 0x0000000c0c16b981 */ /* 0x000f62000c1e1b00 */
[----:B------:R-:W-:-:S05]  /*0a30*/  VIADD R25, R21, 0x3 ;  /* 0x0000000315197836 */ /* 0x000fca0000000000 */
[----:B------:R-:W-:-:S04]  /*0a40*/  ISETP.GE.AND P4, PT, R25, UR4, PT ;  /* 0x0000000419007c0c */ /* 0x000fc8000bf86270 */
[----:B------:R-:W-:-:S04]  /*0a50*/  ISETP.LT.OR P4, PT, R25, RZ, P4 ;  /* 0x000000ff1900720c */ /* 0x000fc80002781670 */
[----:B------:R-:W-:Y:S01]  /*0a60*/  PLOP3.LUT P4, PT, P0, P4, PT, 0xf8, 0x8f ;  /* 0x00000000008f781c */ /* 0x000fe20000789f70 */
[----:B--2---:R-:W-:Y:S02]  /*0a70*/  @!P1 IMAD.WIDE.U32 R28, R21, 0x4, R28 ;  /* 0x00000004151c9825 */ /* 0x004fe400078e001c */
[----:B------:R-:W2:Y:S02]  /*0a80*/  @!P2 LDG.E.64 R20, desc[UR12][R10.64] ;  /* 0x0000000c0a14a981 */ /* 0x000ea4000c1e1b00 */
[----:B---3--:R-:W-:Y:S02]  /*0a90*/  @!P1 IMAD.WIDE.U32 R18, R9, 0x4, R18 ;  /* 0x0000000409129825 */ /* 0x008fe400078e0012 */
[----:B------:R-:W3:Y:S02]  /*0aa0*/  @!P1 LDG.E R28, desc[UR12][R28.64] ;  /* 0x0000000c1c1c9981 */ /* 0x000ee4000c1e1900 */
[----:B----4-:R-:W-:Y:S02]  /*0ab0*/  @!P2 IMAD.WIDE.U32 R26, R15, 0x4, R26 ;  /* 0x000000040f1aa825 */ /* 0x010fe400078e001a */
[----:B------:R-:W4:Y:S02]  /*0ac0*/  @!P3 LDG.E.64 R14, desc[UR12][R10.64] ;  /* 0x0000000c0a0eb981 */ /* 0x000f24000c1e1b00 */
[----:B-----5:R-:W-:-:S02]  /*0ad0*/  @!P3 IMAD.WIDE.U32 R22, R17, 0x4, R22 ;  /* 0x000000041116b825 */ /* 0x020fc400078e0016 */
[----:B------:R0:W3:Y:S04]  /*0ae0*/  @!P1 LDG.E R24, desc[UR12][R18.64] ;  /* 0x0000000c12189981 */ /* 0x0000e8000c1e1900 */
[----:B------:R-:W5:Y:S04]  /*0af0*/  @!P4 LDG.E.64 R16, desc[UR12][R12.64] ;  /* 0x0000000c0c10c981 */ /* 0x000f68000c1e1b00 */
[----:B------:R-:W3:Y:S04]  /*0b00*/  @!P2 LDG.E R26, desc[UR12][R26.64] ;  /* 0x0000000c1a1aa981 */ /* 0x000ee8000c1e1900 */
[----:B------:R-:W0:Y:S04]  /*0b10*/  @!P4 LDG.E.64 R18, desc[UR12][R10.64] ;  /* 0x0000000c0a12c981 */ /* 0x000e28000c1e1b00 */
[----:B------:R-:W3:Y:S01]  /*0b20*/  @!P3 LDG.E R22, desc[UR12][R22.64] ;  /* 0x0000000c1616b981 */ /* 0x000ee2000c1e1900 */
[----:B--2---:R-:W-:-:S06]  /*0b30*/  @!P2 IMAD.WIDE.U32 R20, R9, 0x4, R20 ;  /* 0x000000040914a825 */ /* 0x004fcc00078e0014 */
[----:B------:R-:W2:Y:S01]  /*0b40*/  @!P2 LDG.E R20, desc[UR12][R20.64+0x4] ;  /* 0x0000040c1414a981 */ /* 0x000ea2000c1e1900 */
[----:B----4-:R-:W-:-:S06]  /*0b50*/  @!P3 IMAD.WIDE.U32 R14, R9, 0x4, R14 ;  /* 0x00000004090eb825 */ /* 0x010fcc00078e000e */
[----:B------:R-:W4:Y:S01]  /*0b60*/  @!P3 LDG.E R14, desc[UR12][R14.64+0x8] ;  /* 0x0000080c0e0eb981 */ /* 0x000f22000c1e1900 */
[----:B-----5:R-:W-:-:S06]  /*0b70*/  @!P4 IMAD.WIDE.U32 R16, R25, 0x4, R16 ;  /* 0x000000041910c825 */ /* 0x020fcc00078e0010 */
[----:B------:R-:W5:Y:S01]  /*0b80*/  @!P4 LDG.E R16, desc[UR12][R16.64] ;  /* 0x0000000c1010c981 */ /* 0x000f62000c1e1900 */
[----:B0-----:R-:W-:-:S06]  /*0b90*/  @!P4 IMAD.WIDE.U32 R18, R9, 0x4, R18 ;  /* 0x000000040912c825 */ /* 0x001fcc00078e0012 */
[----:B------:R-:W5:Y:S01]  /*0ba0*/  @!P4 LDG.E R18, desc[UR12][R18.64+0xc] ;  /* 0x00000c0c1212c981 */ /* 0x000f62000c1e1900 */
[----:B---3--:R-:W-:Y:S01]  /*0bb0*/  @!P1 FFMA R3, R28, R24, R3 ;  /* 0x000000181c039223 */ /* 0x008fe20000000003 */
[----:B------:R-:W-:-:S03]  /*0bc0*/  IADD3 R9, PT, PT, R9, 0x4, RZ ;  /* 0x0000000409097810 */ /* 0x000fc60007ffe0ff */
[----:B--2---:R-:W-:-:S04]  /*0bd0*/  @!P2 FFMA R3, R26, R20, R3 ;  /* 0x000000141a03a223 */ /* 0x004fc80000000003 */
[----:B----4-:R-:W-:-:S04]  /*0be0*/  @!P3 FFMA R3, R22, R14, R3 ;  /* 0x0000000e1603b223 */ /* 0x010fc80000000003 */
[----:B-----5:R-:W-:-:S07]  /*0bf0*/  @!P4 FFMA R3, R16, R18, R3 ;  /* 0x000000121003c223 */ /* 0x020fce0000000003 */
.L_x_4:
[----:B------:R-:W-:Y:S05]  /*0c00*/  BRA.U !UP1, `(.L_x_3) ;  /* 0x0000000109b07547 */ /* 0x000fea000b800000 */
[----:B------:R-:W0:Y:S01]  /*0c10*/  LDCU UR4, c[0x0][0x398] ;  /* 0x00007300ff0477ac */ /* 0x000e220008000800 */
[----:B------:R-:W-:Y:S02]  /*0c20*/  UISETP.NE.AND UP0, UPT, UR6, 0x1, UPT ;  /* 0x000000010600788c */ /* 0x000fe4000bf05270 */
[----:B0-----:R-:W-:-:S07]  /*0c30*/  ULOP3.LUT UP1, URZ, UR4, 0x1, URZ, 0xc0, !UPT ;  /* 0x0000000104ff7892 */ /* 0x001fce000f82c0ff */
[----:B------:R-:W-:Y:S05]  /*0c40*/  BRA.U !UP0, `(.L_x_5) ;  /* 0x0000000108607547 */ /* 0x000fea000b800000 */
[----:B------:R-:W0:Y:S01]  /*0c50*/  LDCU UR4, c[0x0][0x394] ;  /* 0x00007280ff0477ac */ /* 0x000e220008000800 */
[----:B------:R-:W-:-:S04]  /*0c60*/  IMAD.IADD R25, R4, 0x1, R9 ;  /* 0x0000000104197824 */ /* 0x000fc800078e0209 */
[C---:B------:R-:W-:Y:S01]  /*0c70*/  VIADD R23, R25.reuse, 0x1 ;  /* 0x0000000119177836 */ /* 0x040fe20000000000 */
[----:B0-----:R-:W-:-:S04]  /*0c80*/  ISETP.GE.AND P1, PT, R25, UR4, PT ;  /* 0x0000000419007c0c */ /* 0x001fc8000bf26270 */
[----:B------:R-:W-:Y:S02]  /*0c90*/  ISETP.GE.AND P2, PT, R23, UR4, PT ;  /* 0x0000000417007c0c */ /* 0x000fe4000bf46270 */
[----:B------:R-:W-:Y:S02]  /*0ca0*/  ISETP.LT.OR P1, PT, R25, RZ, P1 ;  /* 0x000000ff1900720c */ /* 0x000fe40000f21670 */
[----:B------:R-:W-:Y:S02]  /*0cb0*/  ISETP.LT.OR P2, PT, R23, RZ, P2 ;  /* 0x000000ff1700720c */ /* 0x000fe40001741670 */
[----:B------:R-:W-:Y:S02]  /*0cc0*/  PLOP3.LUT P1, PT, P0, P1, PT, 0xf8, 0x8f ;  /* 0x00000000008f781c */ /* 0x000fe40000723f70 */
[----:B------:R-:W-:-:S11]  /*0cd0*/  PLOP3.LUT P2, PT, P0, P2, PT, 0xf8, 0x8f ;  /* 0x00000000008f781c */ /* 0x000fd60000745f70 */
[----:B------:R-:W2:Y:S04]  /*0ce0*/  @!P1 LDG.E.64 R20, desc[UR12][R12.64] ;  /* 0x0000000c0c149981 */ /* 0x000ea8000c1e1b00 */
[----:B------:R-:W3:Y:S04]  /*0cf0*/  @!P1 LDG.E.64 R18, desc[UR12][R10.64] ;  /* 0x0000000c0a129981 */ /* 0x000ee8000c1e1b00 */
[----:B------:R-:W4:Y:S04]  /*0d00*/  @!P2 LDG.E.64 R14, desc[UR12][R12.64] ;  /* 0x0000000c0c0ea981 */ /* 0x000f28000c1e1b00 */
[----:B------:R-:W5:Y:S01]  /*0d10*/  @!P2 LDG.E.64 R16, desc[UR12][R10.64] ;  /* 0x0000000c0a10a981 */ /* 0x000f62000c1e1b00 */
[----:B--2---:R-:W-:-:S04]  /*0d20*/  @!P1 IMAD.WIDE.U32 R20, R25, 0x4, R20 ;  /* 0x0000000419149825 */ /* 0x004fc800078e0014 */
[----:B---3--:R-:W-:Y:S02]  /*0d30*/  @!P1 IMAD.WIDE.U32 R18, R9, 0x4, R18 ;  /* 0x0000000409129825 */ /* 0x008fe400078e0012 */
[----:B------:R-:W2:Y:S02]  /*0d40*/  @!P1 LDG.E R20, desc[UR12][R20.64] ;  /* 0x0000000c14149981 */ /* 0x000ea4000c1e1900 */
[----:B----4-:R-:W-:Y:S02]  /*0d50*/  @!P2 IMAD.WIDE.U32 R14, R23, 0x4, R14 ;  /* 0x00000004170ea825 */ /* 0x010fe400078e000e */
[----:B------:R-:W2:Y:S02]  /*0d60*/  @!P1 LDG.E R18, desc[UR12][R18.64] ;  /* 0x0000000c12129981 */ /* 0x000ea4000c1e1900 */
[C---:B-----5:R-:W-:Y:S02]  /*0d70*/  @!P2 IMAD.WIDE.U32 R16, R9.reuse, 0x4, R16 ;  /* 0x000000040910a825 */ /* 0x060fe400078e0010 */
[----:B------:R-:W3:Y:S04]  /*0d80*/  @!P2 LDG.E R14, desc[UR12][R14.64] ;  /* 0x0000000c0e0ea981 */ /* 0x000ee8000c1e1900 */
[----:B------:R-:W3:Y:S01]  /*0d90*/  @!P2 LDG.E R16, desc[UR12][R16.64+0x4] ;  /* 0x0000040c1010a981 */ /* 0x000ee2000c1e1900 */
[----:B------:R-:W-:-:S02]  /*0da0*/  VIADD R9, R9, 0x2 ;  /* 0x0000000209097836 */ /* 0x000fc40000000000 */
[----:B--2---:R-:W-:-:S04]  /*0db0*/  @!P1 FFMA R3, R18, R20, R3 ;  /* 0x0000001412039223 */ /* 0x004fc80000000003 */
[----:B---3--:R-:W-:-:S07]  /*0dc0*/  @!P2 FFMA R3, R16, R14, R3 ;  /* 0x0000000e1003a223 */ /* 0x008fce0000000003 */
.L_x_5:
[----:B------:R-:W-:Y:S05]  /*0dd0*/  BRA.U !UP1, `(.L_x_3) ;  /* 0x00000001093c7547 */ /* 0x000fea000b800000 */
[----:B------:R-:W0:Y:S01]  /*0de0*/  LDCU UR4, c[0x0][0x394] ;  /* 0x00007280ff0477ac */ /* 0x000e220008000800 */
[----:B------:R-:W-:Y:S01]  /*0df0*/  IMAD.IADD R19, R4, 0x1, R9 ;  /* 0x0000000104137824 */ /* 0x000fe200078e0209 */
[----:B------:R-:W-:Y:S04]  /*0e00*/  BSSY.RECONVERGENT B0, `(.L_x_3) ;  /* 0x000000c000007945 */ /* 0x000fe80003800200 */
[----:B0-----:R-:W-:-:S04]  /*0e10*/  ISETP.GE.AND P1, PT, R19, UR4, PT ;  /* 0x0000000413007c0c */ /* 0x001fc8000bf26270 */
[----:B------:R-:W-:-:S04]  /*0e20*/  ISETP.LT.OR P1, PT, R19, RZ, P1 ;  /* 0x000000ff1300720c */ /* 0x000fc80000f21670 */
[----:B------:R-:W-:-:S13]  /*0e30*/  PLOP3.LUT P1, PT, P0, P1, PT, 0xf8, 0x8f ;  /* 0x00000000008f781c */ /* 0x000fda0000723f70 */
[----:B------:R-:W-:Y:S05]  /*0e40*/  @P1 BRA `(.L_x_6) ;  /* 0x00000000001c1947 */ /* 0x000fea0003800000 */
[----:B------:R-:W2:Y:S04]  /*0e50*/  LDG.E.64 R14, desc[UR12][R12.64] ;  /* 0x0000000c0c0e7981 */ /* 0x000ea8000c1e1b00 */
[----:B------:R-:W3:Y:S01]  /*0e60*/  LDG.E.64 R16, desc[UR12][R10.64] ;  /* 0x0000000c0a107981 */ /* 0x000ee2000c1e1b00 */
[----:B--2---:R-:W-:-:S04]  /*0e70*/  IMAD.WIDE.U32 R14, R19, 0x4, R14 ;  /* 0x00000004130e7825 */ /* 0x004fc800078e000e */
[----:B---3--:R-:W-:Y:S02]  /*0e80*/  IMAD.WIDE.U32 R16, R9, 0x4, R16 ;  /* 0x0000000409107825 */ /* 0x008fe400078e0010 */
[----:B------:R-:W2:Y:S04]  /*0e90*/  LDG.E R14, desc[UR12][R14.64] ;  /* 0x0000000c0e0e7981 */ /* 0x000ea8000c1e1900 */
[----:B------:R-:W2:Y:S02]  /*0ea0*/  LDG.E R16, desc[UR12][R16.64] ;  /* 0x0000000c10107981 */ /* 0x000ea4000c1e1900 */
[----:B--2---:R-:W-:-:S07]  /*0eb0*/  FFMA R3, R14, R16, R3 ;  /* 0x000000100e037223 */ /* 0x004fce0000000003 */
.L_x_6:
[----:B------:R-:W-:Y:S05]  /*0ec0*/  BSYNC.RECONVERGENT B0 ;  /* 0x0000000000007941 */ /* 0x000fea0003800200 */
.L_x_3:
[----:B------:R-:W-:-:S13]  /*0ed0*/  ISETP.NE.AND P0, PT, R8, RZ, PT ;  /* 0x000000ff0800720c */ /* 0x000fda0003f05270 */
[----:B------:R-:W-:Y:S05]  /*0ee0*/  @P0 BRA `(.L_x_7) ;  /* 0xfffffff0008c0947 */ /* 0x000fea000383ffff */
.L_x_0:
[----:B------:R-:W1:Y:S02]  /*0ef0*/  LDC.64 R4, c[0x0][0x3a0] ;  /* 0x0000e800ff047b82 */ /* 0x000e640000000a00 */
[----:B-1----:R-:W-:-:S06]  /*0f00*/  IMAD.WIDE.U32 R4, R0, 0x8, R4 ;  /* 0x0000000800047825 */ /* 0x002fcc00078e0004 */
[----:B------:R-:W3:Y:S02]  /*0f10*/  LDG.E.64 R4, desc[UR12][R4.64] ;  /* 0x0000000c04047981 */ /* 0x000ee4000c1e1b00 */
[----:B---3--:R-:W-:-:S05]  /*0f20*/  IMAD.WIDE.U32 R6, R2, 0x4, R4 ;  /* 0x0000000402067825 */ /* 0x008fca00078e0004 */
[----:B------:R-:W-:Y:S01]  /*0f30*/  STG.E desc[UR12][R6.64], R3 ;  /* 0x0000000306007986 */ /* 0x000fe2000c10190c */
[----:B------:R-:W-:Y:S05]  /*0f40*/  EXIT ;  /* 0x000000000000794d */ /* 0x000fea0003800000 */
.L_x_8:
[----:B------:R-:W-:-:S00]  /*0f50*/  BRA `(.L_x_8) ;  /* 0xfffffffc00fc7947 */ /* 0x000fc0000383ffff */
[----:B------:R-:W-:-:S00]  /*0f60*/  NOP ;  /* 0x0000000000007918 */ /* 0x000fc00000000000 */
        /* <DEDUP_REMOVED lines=9> */
.L_x_9:


//--------------------- .nv.shared.reserved.0     --------------------------
	.section	.nv.shared.reserved.0,"aw",@nobits
	.weak		__nv_reservedSMEM_offset_0_alias
	.size		__nv_reservedSMEM_offset_0_alias, 0, 64
	.other		__nv_reservedSMEM_offset_0_alias,@"STO_CUDA_RESERVED_SHARED STV_DEFAULT"
__nv_reservedSMEM_offset_0_alias:
	.zero		0
	.zero		64


//--------------------- .nv.constant0._Z4convPPfS0_iiiiS0_ --------------------------
	.section	.nv.constant0._Z4convPPfS0_iiiiS0_,"a",@progbits
	.sectionflags	@""
	.align	4
.nv.constant0._Z4convPPfS0_iiiiS0_:
	.zero		936


//--------------------- SYMBOLS --------------------------

	.type		.nv.reservedSmem.offset0,@object
	.size		.nv.reservedSmem.offset0,0x4
